//
// Generated by NVIDIA NVVM Compiler
//
// Compiler Build ID: CL-36424714
// Cuda compilation tools, release 13.0, V13.0.88
// Based on NVVM 20.0.0
//

.version 9.0
.target sm_100
.address_size 64

	// .globl	_Z9integratePddii

.visible .entry _Z9integratePddii(
	.param .u64 .ptr .align 1 _Z9integratePddii_param_0,
	.param .f64 _Z9integratePddii_param_1,
	.param .u32 _Z9integratePddii_param_2,
	.param .u32 _Z9integratePddii_param_3
)
{
	.reg .pred 	%p<7>;
	.reg .b32 	%r<33>;
	.reg .b64 	%rd<5>;
	.reg .b64 	%fd<46>;

	ld.param.u64 	%rd2, [_Z9integratePddii_param_0];
	ld.param.f64 	%fd9, [_Z9integratePddii_param_1];
	ld.param.u32 	%r12, [_Z9integratePddii_param_2];
	ld.param.u32 	%r13, [_Z9integratePddii_param_3];
	mov.u32 	%r14, %tid.x;
	mov.u32 	%r15, %ctaid.x;
	mov.u32 	%r16, %ntid.x;
	mad.lo.s32 	%r31, %r15, %r16, %r14;
	setp.gt.s32 	%p1, %r31, 99999;
	@%p1 bra 	$L__BB0_7;
	cvta.to.global.u64 	%rd3, %rd2;
	mul.wide.s32 	%rd4, %r31, 8;
	add.s64 	%rd1, %rd3, %rd4;
	mul.lo.s32 	%r2, %r13, %r12;
	ld.global.f64 	%fd45, [%rd1];
	add.s32 	%r17, %r31, %r2;
	max.s32 	%r18, %r17, 100000;
	setp.lt.s32 	%p2, %r17, 100000;
	selp.u32 	%r19, 1, 0, %p2;
	add.s32 	%r20, %r17, %r19;
	sub.s32 	%r21, %r18, %r20;
	div.u32 	%r22, %r21, %r2;
	add.s32 	%r3, %r22, %r19;
	and.b32  	%r23, %r3, 3;
	setp.eq.s32 	%p3, %r23, 3;
	@%p3 bra 	$L__BB0_4;
	add.s32 	%r24, %r3, 1;
	and.b32  	%r25, %r24, 3;
	neg.s32 	%r29, %r25;
$L__BB0_3:
	.pragma "nounroll";
	cvt.rn.f64.s32 	%fd11, %r31;
	add.f64 	%fd12, %fd11, 0d3FE0000000000000;
	mul.f64 	%fd13, %fd9, %fd12;
	fma.rn.f64 	%fd14, %fd13, %fd13, 0d3FF0000000000000;
	mov.f64 	%fd15, 0d4010000000000000;
	div.rn.f64 	%fd16, %fd15, %fd14;
	add.f64 	%fd45, %fd16, %fd45;
	add.s32 	%r31, %r31, %r2;
	add.s32 	%r29, %r29, 1;
	setp.ne.s32 	%p4, %r29, 0;
	@%p4 bra 	$L__BB0_3;
$L__BB0_4:
	setp.lt.u32 	%p5, %r3, 3;
	@%p5 bra 	$L__BB0_6;
$L__BB0_5:
	cvt.rn.f64.s32 	%fd17, %r31;
	add.f64 	%fd18, %fd17, 0d3FE0000000000000;
	mul.f64 	%fd19, %fd9, %fd18;
	fma.rn.f64 	%fd20, %fd19, %fd19, 0d3FF0000000000000;
	mov.f64 	%fd21, 0d4010000000000000;
	div.rn.f64 	%fd22, %fd21, %fd20;
	add.f64 	%fd23, %fd22, %fd45;
	add.s32 	%r26, %r31, %r2;
	cvt.rn.f64.s32 	%fd24, %r26;
	add.f64 	%fd25, %fd24, 0d3FE0000000000000;
	mul.f64 	%fd26, %fd9, %fd25;
	fma.rn.f64 	%fd27, %fd26, %fd26, 0d3FF0000000000000;
	div.rn.f64 	%fd28, %fd21, %fd27;
	add.f64 	%fd29, %fd28, %fd23;
	add.s32 	%r27, %r26, %r2;
	cvt.rn.f64.s32 	%fd30, %r27;
	add.f64 	%fd31, %fd30, 0d3FE0000000000000;
	mul.f64 	%fd32, %fd9, %fd31;
	fma.rn.f64 	%fd33, %fd32, %fd32, 0d3FF0000000000000;
	div.rn.f64 	%fd34, %fd21, %fd33;
	add.f64 	%fd35, %fd34, %fd29;
	add.s32 	%r28, %r27, %r2;
	cvt.rn.f64.s32 	%fd36, %r28;
	add.f64 	%fd37, %fd36, 0d3FE0000000000000;
	mul.f64 	%fd38, %fd9, %fd37;
	fma.rn.f64 	%fd39, %fd38, %fd38, 0d3FF0000000000000;
	div.rn.f64 	%fd40, %fd21, %fd39;
	add.f64 	%fd45, %fd40, %fd35;
	add.s32 	%r31, %r28, %r2;
	setp.lt.s32 	%p6, %r31, 100000;
	@%p6 bra 	$L__BB0_5;
$L__BB0_6:
	st.global.f64 	[%rd1], %fd45;
$L__BB0_7:
	ret;

}


// ===== COMPILED SASS (sm_100) =====

	.target	sm_100

	.elftype	@"ET_EXEC"


//--------------------- .note.nv.tkinfo           --------------------------
	.section	.note.nv.tkinfo,"",@"SHT_NOTE"
	.sectionflags	@"SHF_NOTE_NV_TKINFO"
	.tkinfo
        /*0018*/ 	.word	0x00000002
        /*0030*/ 	.string	""
        /*0030*/ 	.string	"ptxas"
        /*0030*/ 	.string	"Cuda compilation tools, release 13.0, V13.0.88"
        /*0030*/ 	.string	"Build cuda_13.0.r13.0/compiler.36424714_0"
        /*0030*/ 	.string	"-arch sm_100 -m 64 "



//--------------------- .note.nv.cuinfo           --------------------------
	.section	.note.nv.cuinfo,"",@"SHT_NOTE"
	.sectionflags	@"SHF_NOTE_NV_CUINFO"
        /*0018*/ 	.short	0x0002
        /*001a*/ 	.short	0x0064
        /*001c*/ 	.short	0x0082
	.zero		2


//--------------------- .nv.info                  --------------------------
	.section	.nv.info,"",@"SHT_CUDA_INFO"
	.align	4


	//----- nvinfo : EIATTR_REGCOUNT
	.align		4
        /*0000*/ 	.byte	0x04, 0x2f
        /*0002*/ 	.short	(.L_1 - .L_0)
	.align		4
.L_0:
        /*0004*/ 	.word	index@(_Z9integratePddii)
        /*0008*/ 	.word	0x0000001e


	//----- nvinfo : EIATTR_FRAME_SIZE
	.align		4
.L_1:
        /*000c*/ 	.byte	0x04, 0x11
        /*000e*/ 	.short	(.L_3 - .L_2)
	.align		4
.L_2:
        /*0010*/ 	.word	index@($__internal_0_$__cuda_sm20_div_rn_f64_full)
        /*0014*/ 	.word	0x00000000


	//----- nvinfo : EIATTR_FRAME_SIZE
	.align		4
.L_3:
        /*0018*/ 	.byte	0x04, 0x11
        /*001a*/ 	.short	(.L_5 - .L_4)
	.align		4
.L_4:
        /*001c*/ 	.word	index@(_Z9integratePddii)
        /*0020*/ 	.word	0x00000000


	//----- nvinfo : EIATTR_MIN_STACK_SIZE
	.align		4
.L_5:
        /*0024*/ 	.byte	0x04, 0x12
        /*0026*/ 	.short	(.L_7 - .L_6)
	.align		4
.L_6:
        /*0028*/ 	.word	index@(_Z9integratePddii)
        /*002c*/ 	.word	0x00000000
.L_7:


//--------------------- .nv.compat                --------------------------
	.section	.nv.compat,"",@"SHT_CUDA_COMPAT_INFO"
	.align	4
        /*0000*/ 	.byte	0x02, 0x09, 0x00, 0x00, 0x02, 0x02, 0x01, 0x00, 0x02, 0x05, 0x05, 0x00, 0x03, 0x07, 0x01, 0x01
        /*0010*/ 	.byte	0x02, 0x03, 0x00, 0x00, 0x02, 0x06, 0x01, 0x00, 0x04, 0x0b, 0x08, 0x00, 0x01, 0x00, 0x00, 0x00
        /*0020*/ 	.byte	0x00, 0x00, 0x00, 0x00


//--------------------- .nv.info._Z9integratePddii --------------------------
	.section	.nv.info._Z9integratePddii,"",@"SHT_CUDA_INFO"
	.sectionflags	@""
	.align	4


	//----- nvinfo : EIATTR_CUDA_API_VERSION
	.align		4
        /*0000*/ 	.byte	0x04, 0x37
        /*0002*/ 	.short	(.L_9 - .L_8)
.L_8:
        /*0004*/ 	.word	0x00000082


	//----- nvinfo : EIATTR_KPARAM_INFO
	.align		4
.L_9:
        /*0008*/ 	.byte	0x04, 0x17
        /*000a*/ 	.short	(.L_11 - .L_10)
.L_10:
        /*000c*/ 	.word	0x00000000
        /*0010*/ 	.short	0x0003
        /*0012*/ 	.short	0x0014
        /*0014*/ 	.byte	0x00, 0xf0, 0x11, 0x00


	//----- nvinfo : EIATTR_KPARAM_INFO
	.align		4
.L_11:
        /*0018*/ 	.byte	0x04, 0x17
        /*001a*/ 	.short	(.L_13 - .L_12)
.L_12:
        /*001c*/ 	.word	0x00000000
        /*0020*/ 	.short	0x0002
        /*0022*/ 	.short	0x0010
        /*0024*/ 	.byte	0x00, 0xf0, 0x11, 0x00


	//----- nvinfo : EIATTR_KPARAM_INFO
	.align		4
.L_13:
        /*0028*/ 	.byte	0x04, 0x17
        /*002a*/ 	.short	(.L_15 - .L_14)
.L_14:
        /*002c*/ 	.word	0x00000000
        /*0030*/ 	.short	0x0001
        /*0032*/ 	.short	0x0008
        /*0034*/ 	.byte	0x00, 0xf0, 0x21, 0x00


	//----- nvinfo : EIATTR_KPARAM_INFO
	.align		4
.L_15:
        /*0038*/ 	.byte	0x04, 0x17
        /*003a*/ 	.short	(.L_17 - .L_16)
.L_16:
        /*003c*/ 	.word	0x00000000
        /*0040*/ 	.short	0x0000
        /*0042*/ 	.short	0x0000
        /*0044*/ 	.byte	0x00, 0xf5, 0x21, 0x00


	//----- nvinfo : EIATTR_SPARSE_MMA_MASK
	.align		4
.L_17:
        /*0048*/ 	.byte	0x03, 0x50
        /*004a*/ 	.short	0x0000


	//----- nvinfo : EIATTR_MAXREG_COUNT
	.align		4
        /*004c*/ 	.byte	0x03, 0x1b
        /*004e*/ 	.short	0x00ff


	//----- nvinfo : EIATTR_MERCURY_ISA_VERSION
	.align		4
        /*0050*/ 	.byte	0x03, 0x5f
        /*0052*/ 	.short	0x0101


	//----- nvinfo : EIATTR_VRC_CTA_INIT_COUNT
	.align		4
        /*0054*/ 	.byte	0x02, 0x4a
	.zero		1
	.zero		1


	//----- nvinfo : EIATTR_EXIT_INSTR_OFFSETS
	.align		4
        /*0058*/ 	.byte	0x04, 0x1c
        /*005a*/ 	.short	(.L_19 - .L_18)


	//   ....[0]....
.L_18:
        /*005c*/ 	.word	0x00000060


	//   ....[1]....
        /*0060*/ 	.word	0x00000b40


	//----- nvinfo : EIATTR_CRS_STACK_SIZE
	.align		4
.L_19:
        /*0064*/ 	.byte	0x04, 0x1e
        /*0066*/ 	.short	(.L_21 - .L_20)
.L_20:
        /*0068*/ 	.word	0x00000000


	//----- nvinfo : EIATTR_CBANK_PARAM_SIZE
	.align		4
.L_21:
        /*006c*/ 	.byte	0x03, 0x19
        /*006e*/ 	.short	0x0018


	//----- nvinfo : EIATTR_PARAM_CBANK
	.align		4
        /*0070*/ 	.byte	0x04, 0x0a
        /*0072*/ 	.short	(.L_23 - .L_22)
	.align		4
.L_22:
        /*0074*/ 	.word	index@(.nv.constant0._Z9integratePddii)
        /*0078*/ 	.short	0x0380
        /*007a*/ 	.short	0x0018


	//----- nvinfo : EIATTR_SW_WAR
	.align		4
.L_23:
        /*007c*/ 	.byte	0x04, 0x36
        /*007e*/ 	.short	(.L_25 - .L_24)
.L_24:
        /*0080*/ 	.word	0x00000008
.L_25:


//--------------------- .nv.callgraph             --------------------------
	.section	.nv.callgraph,"",@"SHT_CUDA_CALLGRAPH"
	.align	4
	.sectionentsize	8
	.align		4
        /*0000*/ 	.word	0x00000000
	.align		4
        /*0004*/ 	.word	0xffffffff
	.align		4
        /*0008*/ 	.word	0x00000000
	.align		4
        /*000c*/ 	.word	0xfffffffe
	.align		4
        /*0010*/ 	.word	0x00000000
	.align		4
        /*0014*/ 	.word	0xfffffffd
	.align		4
        /*0018*/ 	.word	0x00000000
	.align		4
        /*001c*/ 	.word	0xfffffffc


//--------------------- .text._Z9integratePddii   --------------------------
	.section	.text._Z9integratePddii,"ax",@progbits
	.align	128
        .global         _Z9integratePddii
        .type           _Z9integratePddii,@function
        .size           _Z9integratePddii,(.L_x_23 - _Z9integratePddii)
        .other          _Z9integratePddii,@"STO_CUDA_ENTRY STV_DEFAULT"
_Z9integratePddii:
.text._Z9integratePddii:
[----:B------:R-:W-:Y:S01]  /*0000*/  LDC R1, c[0x0][0x37c] ;  /* 0x0000df00ff017b82 */ /* 0x000fe20000000800 */
[----:B------:R-:W0:Y:S07]  /*0010*/  S2R R25, SR_TID.X ;  /* 0x0000000000197919 */ /* 0x000e2e0000002100 */
[----:B------:R-:W0:Y:S08]  /*0020*/  S2UR UR4, SR_CTAID.X ;  /* 0x00000000000479c3 */ /* 0x000e300000002500 */
[----:B------:R-:W0:Y:S02]  /*0030*/  LDC R0, c[0x0][0x360] ;  /* 0x0000d800ff007b82 */ /* 0x000e240000000800 */
[----:B0-----:R-:W-:-:S05]  /*0040*/  IMAD R25, R0, UR4, R25 ;  /* 0x0000000400197c24 */ /* 0x001fca000f8e0219 */
[----:B------:R-:W-:-:S13]  /*0050*/  ISETP.GT.AND P0, PT, R25, 0x1869f, PT ;  /* 0x0001869f1900780c */ /* 0x000fda0003f04270 */
[----:B------:R-:W-:Y:S05]  /*0060*/  @P0 EXIT ;  /* 0x000000000000094d */ /* 0x000fea0003800000 */
[----:B------:R-:W0:Y:S01]  /*0070*/  LDC.64 R6, c[0x0][0x380] ;  /* 0x0000e000ff067b82 */ /* 0x000e220000000a00 */
[----:B------:R-:W1:Y:S01]  /*0080*/  LDCU.64 UR6, c[0x0][0x358] ;  /* 0x00006b00ff0677ac */ /* 0x000e620008000a00 */
[----:B------:R-:W2:Y:S01]  /*0090*/  LDCU.64 UR4, c[0x0][0x390] ;  /* 0x00007200ff0477ac */ /* 0x000ea20008000a00 */
[----:B------:R-:W3:Y:S01]  /*00a0*/  LDCU.64 UR10, c[0x0][0x388] ;  /* 0x00007100ff0a77ac */ /* 0x000ee20008000a00 */
[----:B0-----:R-:W-:-:S05]  /*00b0*/  IMAD.WIDE R6, R25, 0x8, R6 ;  /* 0x0000000819067825 */ /* 0x001fca00078e0206 */
[----:B-1----:R0:W5:Y:S01]  /*00c0*/  LDG.E.64 R22, desc[UR6][R6.64] ;  /* 0x0000000606167981 */ /* 0x002162000c1e1b00 */
[----:B--2---:R-:W-:Y:S01]  /*00d0*/  UIMAD UR5, UR5, UR4, URZ ;  /* 0x00000004050572a4 */ /* 0x004fe2000f8e02ff */
[----:B------:R-:W-:Y:S01]  /*00e0*/  BSSY.RECONVERGENT B0, `(.L_x_0) ;  /* 0x000003d000007945 */ /* 0x000fe20003800200 */
[----:B------:R-:W-:Y:S01]  /*00f0*/  UMOV UR8, 0x40100000 ;  /* 0x4010000000087882 */ /* 0x000fe20000000000 */
[----:B------:R-:W-:-:S03]  /*0100*/  UMOV UR4, URZ ;  /* 0x000000ff00047c82 */ /* 0x000fc60008000000 */
[----:B------:R-:W-:Y:S01]  /*0110*/  VIADD R0, R25, UR5 ;  /* 0x0000000519007c36 */ /* 0x000fe20008000000 */
[----:B------:R-:W-:Y:S01]  /*0120*/  ISETP.NE.U32.AND P2, PT, RZ, UR5, PT ;  /* 0x00000005ff007c0c */ /* 0x000fe2000bf45070 */
[----:B------:R-:W-:Y:S01]  /*0130*/  IMAD R9, RZ, RZ, -UR5 ;  /* 0x80000005ff097e24 */ /* 0x000fe2000f8e02ff */
[----:B------:R-:W1:Y:S02]  /*0140*/  I2F.U32.RP R4, UR5 ;  /* 0x0000000500047d06 */ /* 0x000e640008209000 */
[C---:B------:R-:W-:Y:S02]  /*0150*/  ISETP.GE.AND P0, PT, R0.reuse, 0x186a0, PT ;  /* 0x000186a00000780c */ /* 0x040fe40003f06270 */
[----:B------:R-:W-:Y:S02]  /*0160*/  VIMNMX R5, PT, PT, R0, 0x186a0, !PT ;  /* 0x000186a000057848 */ /* 0x000fe40007fe0100 */
[----:B------:R-:W-:-:S04]  /*0170*/  SEL R26, RZ, 0x1, P0 ;  /* 0x00000001ff1a7807 */ /* 0x000fc80000000000 */
[----:B------:R-:W-:Y:S01]  /*0180*/  IADD3 R5, PT, PT, R5, -R0, -R26 ;  /* 0x8000000005057210 */ /* 0x000fe20007ffe81a */
[----:B-1----:R-:W1:Y:S02]  /*0190*/  MUFU.RCP R4, R4 ;  /* 0x0000000400047308 */ /* 0x002e640000001000 */
[----:B-1----:R-:W-:-:S06]  /*01a0*/  VIADD R2, R4, 0xffffffe ;  /* 0x0ffffffe04027836 */ /* 0x002fcc0000000000 */
[----:B------:R1:W2:Y:S02]  /*01b0*/  F2I.FTZ.U32.TRUNC.NTZ R3, R2 ;  /* 0x0000000200037305 */ /* 0x0002a4000021f000 */
[----:B-1----:R-:W-:Y:S02]  /*01c0*/  IMAD.MOV.U32 R2, RZ, RZ, RZ ;  /* 0x000000ffff027224 */ /* 0x002fe400078e00ff */
[----:B--2---:R-:W-:-:S04]  /*01d0*/  IMAD R9, R9, R3, RZ ;  /* 0x0000000309097224 */ /* 0x004fc800078e02ff */
[----:B------:R-:W-:-:S06]  /*01e0*/  IMAD.HI.U32 R4, R3, R9, R2 ;  /* 0x0000000903047227 */ /* 0x000fcc00078e0002 */
[----:B------:R-:W-:-:S04]  /*01f0*/  IMAD.HI.U32 R3, R4, R5, RZ ;  /* 0x0000000504037227 */ /* 0x000fc800078e00ff */
[----:B------:R-:W-:-:S04]  /*0200*/  IMAD.MOV R0, RZ, RZ, -R3 ;  /* 0x000000ffff007224 */ /* 0x000fc800078e0a03 */
[----:B------:R-:W-:-:S05]  /*0210*/  IMAD R5, R0, UR5, R5 ;  /* 0x0000000500057c24 */ /* 0x000fca000f8e0205 */
[----:B------:R-:W-:-:S13]  /*0220*/  ISETP.GE.U32.AND P0, PT, R5, UR5, PT ;  /* 0x0000000505007c0c */ /* 0x000fda000bf06070 */
[----:B------:R-:W-:Y:S02]  /*0230*/  @P0 VIADD R5, R5, -UR5 ;  /* 0x8000000505050c36 */ /* 0x000fe40008000000 */
[----:B------:R-:W-:-:S03]  /*0240*/  @P0 VIADD R3, R3, 0x1 ;  /* 0x0000000103030836 */ /* 0x000fc60000000000 */
[----:B------:R-:W-:-:S13]  /*0250*/  ISETP.GE.U32.AND P1, PT, R5, UR5, PT ;  /* 0x0000000505007c0c */ /* 0x000fda000bf26070 */
[----:B------:R-:W-:Y:S01]  /*0260*/  @P1 VIADD R3, R3, 0x1 ;  /* 0x0000000103031836 */ /* 0x000fe20000000000 */
[----:B------:R-:W-:-:S05]  /*0270*/  @!P2 LOP3.LUT R3, RZ, UR5, RZ, 0x33, !PT ;  /* 0x00000005ff03ac12 */ /* 0x000fca000f8e33ff */
[----:B------:R-:W-:-:S05]  /*0280*/  IMAD.IADD R26, R26, 0x1, R3 ;  /* 0x000000011a1a7824 */ /* 0x000fca00078e0203 */
[----:B------:R-:W-:-:S04]  /*0290*/  LOP3.LUT R0, R26, 0x3, RZ, 0xc0, !PT ;  /* 0x000000031a007812 */ /* 0x000fc800078ec0ff */
[----:B------:R-:W-:-:S13]  /*02a0*/  ISETP.NE.AND P0, PT, R0, 0x3, PT ;  /* 0x000000030000780c */ /* 0x000fda0003f05270 */
[----:B0--3--:R-:W-:Y:S05]  /*02b0*/  @!P0 BRA `(.L_x_1) ;  /* 0x00000000007c8947 */ /* 0x009fea0003800000 */
[----:B------:R-:W-:-:S05]  /*02c0*/  VIADD R0, R26, 0x1 ;  /* 0x000000011a007836 */ /* 0x000fca0000000000 */
[----:B------:R-:W-:-:S05]  /*02d0*/  LOP3.LUT R0, R0, 0x3, RZ, 0xc0, !PT ;  /* 0x0000000300007812 */ /* 0x000fca00078ec0ff */
[----:B------:R-:W-:-:S07]  /*02e0*/  IMAD.MOV R27, RZ, RZ, -R0 ;  /* 0x000000ffff1b7224 */ /* 0x000fce00078e0a00 */
.L_x_4:
[----:B------:R-:W0:Y:S01]  /*02f0*/  I2F.F64 R2, R25 ;  /* 0x0000001900027312 */ /* 0x000e220000201c00 */
[----:B------:R-:W-:Y:S01]  /*0300*/  VIADD R27, R27, 0x1 ;  /* 0x000000011b1b7836 */ /* 0x000fe20000000000 */
[----:B------:R-:W-:Y:S04]  /*0310*/  BSSY.RECONVERGENT B1, `(.L_x_2) ;  /* 0x0000016000017945 */ /* 0x000fe80003800200 */
[----:B------:R-:W-:Y:S01]  /*0320*/  ISETP.NE.AND P1, PT, R27, RZ, PT ;  /* 0x000000ff1b00720c */ /* 0x000fe20003f25270 */
[----:B0-----:R-:W-:-:S08]  /*0330*/  DADD R2, R2, 0.5 ;  /* 0x3fe0000002027429 */ /* 0x001fd00000000000 */
[----:B------:R-:W-:-:S08]  /*0340*/  DMUL R2, R2, UR10 ;  /* 0x0000000a02027c28 */ /* 0x000fd00008000000 */
[----:B------:R-:W-:Y:S01]  /*0350*/  DFMA R10, R2, R2, 1 ;  /* 0x3ff00000020a742b */ /* 0x000fe20000000002 */
[----:B------:R-:W-:-:S05]  /*0360*/  IMAD.MOV.U32 R2, RZ, RZ, 0x1 ;  /* 0x00000001ff027424 */ /* 0x000fca00078e00ff */
[----:B------:R-:W0:Y:S02]  /*0370*/  MUFU.RCP64H R3, R11 ;  /* 0x0000000b00037308 */ /* 0x000e240000001800 */
[----:B0-----:R-:W-:-:S08]  /*0380*/  DFMA R4, -R10, R2, 1 ;  /* 0x3ff000000a04742b */ /* 0x001fd00000000102 */
[----:B------:R-:W-:-:S08]  /*0390*/  DFMA R4, R4, R4, R4 ;  /* 0x000000040404722b */ /* 0x000fd00000000004 */
[----:B------:R-:W-:-:S08]  /*03a0*/  DFMA R4, R2, R4, R2 ;  /* 0x000000040204722b */ /* 0x000fd00000000002 */
[----:B------:R-:W-:-:S08]  /*03b0*/  DFMA R2, -R10, R4, 1 ;  /* 0x3ff000000a02742b */ /* 0x000fd00000000104 */
[----:B------:R-:W-:-:S08]  /*03c0*/  DFMA R2, R4, R2, R4 ;  /* 0x000000020402722b */ /* 0x000fd00000000004 */
[----:B------:R-:W-:-:S08]  /*03d0*/  DMUL R4, R2, 4 ;  /* 0x4010000002047828 */ /* 0x000fd00000000000 */
[----:B------:R-:W-:-:S08]  /*03e0*/  DFMA R8, -R10, R4, 4 ;  /* 0x401000000a08742b */ /* 0x000fd00000000104 */
[----:B------:R-:W-:-:S10]  /*03f0*/  DFMA R2, R2, R8, R4 ;  /* 0x000000080202722b */ /* 0x000fd40000000004 */
[----:B------:R-:W-:-:S05]  /*0400*/  FFMA R0, RZ, R11, R3 ;  /* 0x0000000bff007223 */ /* 0x000fca0000000003 */
[----:B------:R-:W-:-:S13]  /*0410*/  FSETP.GT.AND P0, PT, |R0|, 1.469367938527859385e-39, PT ;  /* 0x001000000000780b */ /* 0x000fda0003f04200 */
[----:B------:R-:W-:Y:S05]  /*0420*/  @P0 BRA `(.L_x_3) ;  /* 0x0000000000100947 */ /* 0x000fea0003800000 */
[----:B------:R-:W-:-:S07]  /*0430*/  MOV R2, 0x450 ;  /* 0x0000045000027802 */ /* 0x000fce0000000f00 */
[----:B-----5:R-:W-:Y:S05]  /*0440*/  CALL.REL.NOINC `($__internal_0_$__cuda_sm20_div_rn_f64_full) ;  /* 0x0000000400c07944 */ /* 0x020fea0003c00000 */
[----:B------:R-:W-:Y:S02]  /*0450*/  IMAD.MOV.U32 R2, RZ, RZ, R4 ;  /* 0x000000ffff027224 */ /* 0x000fe400078e0004 */
[----:B------:R-:W-:-:S07]  /*0460*/  IMAD.MOV.U32 R3, RZ, RZ, R5 ;  /* 0x000000ffff037224 */ /* 0x000fce00078e0005 */
.L_x_3:
[----:B------:R-:W-:Y:S05]  /*0470*/  BSYNC.RECONVERGENT B1 ;  /* 0x0000000000017941 */ /* 0x000fea0003800200 */
.L_x_2:
[----:B-----5:R-:W-:Y:S01]  /*0480*/  DADD R22, R2, R22 ;  /* 0x0000000002167229 */ /* 0x020fe20000000016 */
[----:B------:R-:W-:Y:S01]  /*0490*/  VIADD R25, R25, UR5 ;  /* 0x0000000519197c36 */ /* 0x000fe20008000000 */
[----:B------:R-:W-:Y:S09]  /*04a0*/  @P1 BRA `(.L_x_4) ;  /* 0xfffffffc00901947 */ /* 0x000ff2000383ffff */
.L_x_1:
[----:B------:R-:W-:Y:S05]  /*04b0*/  BSYNC.RECONVERGENT B0 ;  /* 0x0000000000007941 */ /* 0x000fea0003800200 */
.L_x_0:
[----:B------:R-:W-:Y:S01]  /*04c0*/  ISETP.GE.U32.AND P0, PT, R26, 0x3, PT ;  /* 0x000000031a00780c */ /* 0x000fe20003f06070 */
[----:B------:R-:W0:Y:S01]  /*04d0*/  LDCU.64 UR10, c[0x0][0x388] ;  /* 0x00007100ff0a77ac */ /* 0x000e220008000a00 */
[----:B------:R-:W-:Y:S11]  /*04e0*/  BSSY.RECONVERGENT B0, `(.L_x_5) ;  /* 0x0000064000007945 */ /* 0x000ff60003800200 */
[----:B------:R-:W-:Y:S05]  /*04f0*/  @!P0 BRA `(.L_x_6) ;  /* 0x0000000400888947 */ /* 0x000fea0003800000 */
.L_x_15:
[----:B------:R-:W1:Y:S01]  /*0500*/  I2F.F64 R2, R25 ;  /* 0x0000001900027312 */ /* 0x000e620000201c00 */
[----:B------:R-:W-:Y:S01]  /*0510*/  BSSY.RECONVERGENT B1, `(.L_x_7) ;  /* 0x0000015000017945 */ /* 0x000fe20003800200 */
[----:B-1----:R-:W-:-:S08]  /*0520*/  DADD R2, R2, 0.5 ;  /* 0x3fe0000002027429 */ /* 0x002fd00000000000 */
[----:B0-----:R-:W-:-:S08]  /*0530*/  DMUL R2, R2, UR10 ;  /* 0x0000000a02027c28 */ /* 0x001fd00008000000 */
        /* <DEDUP_REMOVED lines=18> */
.L_x_8:
[----:B------:R-:W-:Y:S05]  /*0660*/  BSYNC.RECONVERGENT B1 ;  /* 0x0000000000017941 */ /* 0x000fea0003800200 */
.L_x_7:
[----:B------:R-:W-:Y:S01]  /*0670*/  VIADD R25, R25, UR5 ;  /* 0x0000000519197c36 */ /* 0x000fe20008000000 */
[----:B------:R-:W-:Y:S01]  /*0680*/  BSSY.RECONVERGENT B1, `(.L_x_9) ;  /* 0x0000015000017945 */ /* 0x000fe20003800200 */
[----:B-----5:R-:W-:Y:S02]  /*0690*/  DADD R22, R2, R22 ;  /* 0x0000000002167229 */ /* 0x020fe40000000016 */
[----:B------:R-:W0:Y:S02]  /*06a0*/  I2F.F64 R4, R25 ;  /* 0x0000001900047312 */ /* 0x000e240000201c00 */
        /* <DEDUP_REMOVED lines=17> */
[----:B------:R-:W-:Y:S05]  /*07c0*/  CALL.REL.NOINC `($__internal_0_$__cuda_sm20_div_rn_f64_full) ;  /* 0x0000000000e07944 */ /* 0x000fea0003c00000 */
.L_x_10:
[----:B------:R-:W-:Y:S05]  /*07d0*/  BSYNC.RECONVERGENT B1 ;  /* 0x0000000000017941 */ /* 0x000fea0003800200 */
.L_x_9:
[----:B------:R-:W-:Y:S01]  /*07e0*/  VIADD R25, R25, UR5 ;  /* 0x0000000519197c36 */ /* 0x000fe20008000000 */
[----:B------:R-:W-:Y:S01]  /*07f0*/  BSSY.RECONVERGENT B1, `(.L_x_11) ;  /* 0x0000017000017945 */ /* 0x000fe20003800200 */
[----:B------:R-:W-:Y:S02]  /*0800*/  DADD R22, R22, R4 ;  /* 0x0000000016167229 */ /* 0x000fe40000000004 */
        /* <DEDUP_REMOVED lines=19> */
[----:B------:R-:W-:Y:S02]  /*0940*/  IMAD.MOV.U32 R2, RZ, RZ, R4 ;  /* 0x000000ffff027224 */ /* 0x000fe400078e0004 */
[----:B------:R-:W-:-:S07]  /*0950*/  IMAD.MOV.U32 R3, RZ, RZ, R5 ;  /* 0x000000ffff037224 */ /* 0x000fce00078e0005 */
.L_x_12:
[----:B------:R-:W-:Y:S05]  /*0960*/  BSYNC.RECONVERGENT B1 ;  /* 0x0000000000017941 */ /* 0x000fea0003800200 */
.L_x_11:
        /* <DEDUP_REMOVED lines=22> */
.L_x_14:
[----:B------:R-:W-:Y:S05]  /*0ad0*/  BSYNC.RECONVERGENT B1 ;  /* 0x0000000000017941 */ /* 0x000fea0003800200 */
.L_x_13:
[----:B------:R-:W-:Y:S01]  /*0ae0*/  IADD3 R25, PT, PT, R25, UR5, RZ ;  /* 0x0000000519197c10 */ /* 0x000fe2000fffe0ff */
[----:B------:R-:W-:-:S03]  /*0af0*/  DADD R22, R22, R4 ;  /* 0x0000000016167229 */ /* 0x000fc60000000004 */
[----:B------:R-:W-:-:S13]  /*0b00*/  ISETP.GE.AND P0, PT, R25, 0x186a0, PT ;  /* 0x000186a01900780c */ /* 0x000fda0003f06270 */
[----:B------:R-:W-:Y:S05]  /*0b10*/  @!P0 BRA `(.L_x_15) ;  /* 0xfffffff800788947 */ /* 0x000fea000383ffff */
.L_x_6:
[----:B0-----:R-:W-:Y:S05]  /*0b20*/  BSYNC.RECONVERGENT B0 ;  /* 0x0000000000007941 */ /* 0x001fea0003800200 */
.L_x_5:
[----:B-----5:R-:W-:Y:S01]  /*0b30*/  STG.E.64 desc[UR6][R6.64], R22 ;  /* 0x0000001606007986 */ /* 0x020fe2000c101b06 */
[----:B------:R-:W-:Y:S05]  /*0b40*/  EXIT ;  /* 0x000000000000794d */ /* 0x000fea0003800000 */
        .weak           $__internal_0_$__cuda_sm20_div_rn_f64_full
        .type           $__internal_0_$__cuda_sm20_div_rn_f64_full,@function
        .size           $__internal_0_$__cuda_sm20_div_rn_f64_full,(.L_x_23 - $__internal_0_$__cuda_sm20_div_rn_f64_full)
$__internal_0_$__cuda_sm20_div_rn_f64_full:
[C---:B------:R-:W-:Y:S01]  /*0b50*/  FSETP.GEU.AND P0, PT, |R11|.reuse, 1.469367938527859385e-39, PT ;  /* 0x001000000b00780b */ /* 0x040fe20003f0e200 */
[----:B------:R-:W-:Y:S01]  /*0b60*/  IMAD.MOV.U32 R4, RZ, RZ, 0x1 ;  /* 0x00000001ff047424 */ /* 0x000fe200078e00ff */
[C---:B------:R-:W-:Y:S01]  /*0b70*/  LOP3.LUT R8, R11.reuse, 0x800fffff, RZ, 0xc0, !PT ;  /* 0x800fffff0b087812 */ /* 0x040fe200078ec0ff */
[----:B------:R-:W-:Y:S01]  /*0b80*/  IMAD.U32 R13, RZ, RZ, UR8 ;  /* 0x00000008ff0d7e24 */ /* 0x000fe2000f8e00ff */
[----:B------:R-:W-:Y:S01]  /*0b90*/  LOP3.LUT R0, R11, 0x7ff00000, RZ, 0xc0, !PT ;  /* 0x7ff000000b007812 */ /* 0x000fe200078ec0ff */
[----:B------:R-:W-:Y:S01]  /*0ba0*/  IMAD.U32 R12, RZ, RZ, UR4 ;  /* 0x00000004ff0c7e24 */ /* 0x000fe2000f8e00ff */
[----:B------:R-:W-:Y:S01]  /*0bb0*/  LOP3.LUT R9, R8, 0x3ff00000, RZ, 0xfc, !PT ;  /* 0x3ff0000008097812 */ /* 0x000fe200078efcff */
[----:B------:R-:W-:Y:S01]  /*0bc0*/  IMAD.MOV.U32 R8, RZ, RZ, R10 ;  /* 0x000000ffff087224 */ /* 0x000fe200078e000a */
[----:B------:R-:W-:Y:S01]  /*0bd0*/  LOP3.LUT R3, R13, 0x7ff00000, RZ, 0xc0, !PT ;  /* 0x7ff000000d037812 */ /* 0x000fe200078ec0ff */
[----:B------:R-:W-:-:S03]  /*0be0*/  IMAD.MOV.U32 R14, RZ, RZ, R12 ;  /* 0x000000ffff0e7224 */ /* 0x000fc600078e000c */
[----:B------:R-:W-:Y:S01]  /*0bf0*/  ISETP.GE.U32.AND P2, PT, R3, R0, PT ;  /* 0x000000000300720c */ /* 0x000fe20003f46070 */
[----:B------:R-:W-:-:S06]  /*0c00*/  @!P0 DMUL R8, R10, 8.98846567431157953865e+307 ;  /* 0x7fe000000a088828 */ /* 0x000fcc0000000000 */
[----:B------:R-:W0:Y:S02]  /*0c10*/  MUFU.RCP64H R5, R9 ;  /* 0x0000000900057308 */ /* 0x000e240000001800 */
[----:B0-----:R-:W-:-:S08]  /*0c20*/  DFMA R18, R4, -R8, 1 ;  /* 0x3ff000000412742b */ /* 0x001fd00000000808 */
[----:B------:R-:W-:-:S08]  /*0c30*/  DFMA R18, R18, R18, R18 ;  /* 0x000000121212722b */ /* 0x000fd00000000012 */
[----:B------:R-:W-:Y:S01]  /*0c40*/  DFMA R18, R4, R18, R4 ;  /* 0x000000120412722b */ /* 0x000fe20000000004 */
[----:B------:R-:W-:Y:S02]  /*0c50*/  IMAD.MOV.U32 R4, RZ, RZ, 0x1ca00000 ;  /* 0x1ca00000ff047424 */ /* 0x000fe400078e00ff */
[----:B------:R-:W-:-:S03]  /*0c60*/  IMAD.MOV.U32 R5, RZ, RZ, R3 ;  /* 0x000000ffff057224 */ /* 0x000fc600078e0003 */
[----:B------:R-:W-:Y:S02]  /*0c70*/  SEL R15, R4, 0x63400000, !P2 ;  /* 0x63400000040f7807 */ /* 0x000fe40005000000 */
[----:B------:R-:W-:Y:S01]  /*0c80*/  DFMA R16, R18, -R8, 1 ;  /* 0x3ff000001210742b */ /* 0x000fe20000000808 */
[----:B------:R-:W-:Y:S02]  /*0c90*/  FSETP.GEU.AND P2, PT, |R13|, 1.469367938527859385e-39, PT ;  /* 0x001000000d00780b */ /* 0x000fe40003f4e200 */
[----:B------:R-:W-:-:S05]  /*0ca0*/  LOP3.LUT R15, R15, 0x800fffff, R13, 0xf8, !PT ;  /* 0x800fffff0f0f7812 */ /* 0x000fca00078ef80d */
[----:B------:R-:W-:-:S06]  /*0cb0*/  DFMA R16, R18, R16, R18 ;  /* 0x000000101210722b */ /* 0x000fcc0000000012 */
[----:B------:R-:W-:Y:S05]  /*0cc0*/  @P2 BRA `(.L_x_16) ;  /* 0x0000000000202947 */ /* 0x000fea0003800000 */
[----:B------:R-:W-:-:S04]  /*0cd0*/  LOP3.LUT R18, R11, 0x7ff00000, RZ, 0xc0, !PT ;  /* 0x7ff000000b127812 */ /* 0x000fc800078ec0ff */
[----:B------:R-:W-:Y:S01]  /*0ce0*/  ISETP.GE.U32.AND P2, PT, R3, R18, PT ;  /* 0x000000120300720c */ /* 0x000fe20003f46070 */
[----:B------:R-:W-:-:S03]  /*0cf0*/  IMAD.MOV.U32 R18, RZ, RZ, RZ ;  /* 0x000000ffff127224 */ /* 0x000fc600078e00ff */
[----:B------:R-:W-:-:S04]  /*0d00*/  SEL R5, R4, 0x63400000, !P2 ;  /* 0x6340000004057807 */ /* 0x000fc80005000000 */
[----:B------:R-:W-:-:S04]  /*0d10*/  LOP3.LUT R5, R5, 0x80000000, R13, 0xf8, !PT ;  /* 0x8000000005057812 */ /* 0x000fc800078ef80d */
[----:B------:R-:W-:-:S06]  /*0d20*/  LOP3.LUT R19, R5, 0x100000, RZ, 0xfc, !PT ;  /* 0x0010000005137812 */ /* 0x000fcc00078efcff */
[----:B------:R-:W-:-:S10]  /*0d30*/  DFMA R14, R14, 2, -R18 ;  /* 0x400000000e0e782b */ /* 0x000fd40000000812 */
[----:B------:R-:W-:-:S07]  /*0d40*/  LOP3.LUT R5, R15, 0x7ff00000, RZ, 0xc0, !PT ;  /* 0x7ff000000f057812 */ /* 0x000fce00078ec0ff */
.L_x_16:
[----:B------:R-:W-:Y:S01]  /*0d50*/  @!P0 LOP3.LUT R0, R9, 0x7ff00000, RZ, 0xc0, !PT ;  /* 0x7ff0000009008812 */ /* 0x000fe200078ec0ff */
[----:B------:R-:W-:Y:S01]  /*0d60*/  VIADD R20, R5, 0xffffffff ;  /* 0xffffffff05147836 */ /* 0x000fe20000000000 */
[----:B------:R-:W-:Y:S01]  /*0d70*/  DMUL R18, R16, R14 ;  /* 0x0000000e10127228 */ /* 0x000fe20000000000 */
[----:B------:R-:W-:Y:S02]  /*0d80*/  BSSY.RECONVERGENT B2, `(.L_x_17) ;  /* 0x0000037000027945 */ /* 0x000fe40003800200 */
[----:B------:R-:W-:Y:S01]  /*0d90*/  VIADD R24, R0, 0xffffffff ;  /* 0xffffffff00187836 */ /* 0x000fe20000000000 */
[----:B------:R-:W-:-:S04]  /*0da0*/  ISETP.GT.U32.AND P0, PT, R20, 0x7feffffe, PT ;  /* 0x7feffffe1400780c */ /* 0x000fc80003f04070 */
[----:B------:R-:W-:Y:S01]  /*0db0*/  ISETP.GT.U32.OR P0, PT, R24, 0x7feffffe, P0 ;  /* 0x7feffffe1800780c */ /* 0x000fe20000704470 */
[----:B------:R-:W-:-:S08]  /*0dc0*/  DFMA R20, R18, -R8, R14 ;  /* 0x800000081214722b */ /* 0x000fd0000000000e */
[----:B------:R-:W-:-:S04]  /*0dd0*/  DFMA R20, R16, R20, R18 ;  /* 0x000000141014722b */ /* 0x000fc80000000012 */
[----:B------:R-:W-:Y:S07]  /*0de0*/  @P0 BRA `(.L_x_18) ;  /* 0x00000000006c0947 */ /* 0x000fee0003800000 */
[----:B------:R-:W-:-:S04]  /*0df0*/  LOP3.LUT R12, R11, 0x7ff00000, RZ, 0xc0, !PT ;  /* 0x7ff000000b0c7812 */ /* 0x000fc800078ec0ff */
[CC--:B------:R-:W-:Y:S02]  /*0e00*/  VIADDMNMX R0, R3.reuse, -R12.reuse, 0xb9600000, !PT ;  /* 0xb960000003007446 */ /* 0x0c0fe4000780090c */
[----:B------:R-:W-:Y:S02]  /*0e10*/  ISETP.GE.U32.AND P0, PT, R3, R12, PT ;  /* 0x0000000c0300720c */ /* 0x000fe40003f06070 */
[----:B------:R-:W-:Y:S02]  /*0e20*/  VIMNMX R0, PT, PT, R0, 0x46a00000, PT ;  /* 0x46a0000000007848 */ /* 0x000fe40003fe0100 */
[----:B------:R-:W-:Y:S01]  /*0e30*/  SEL R3, R4, 0x63400000, !P0 ;  /* 0x6340000004037807 */ /* 0x000fe20004000000 */
[----:B------:R-:W-:-:S04]  /*0e40*/  IMAD.MOV.U32 R4, RZ, RZ, RZ ;  /* 0x000000ffff047224 */ /* 0x000fc800078e00ff */
[----:B------:R-:W-:-:S04]  /*0e50*/  IMAD.IADD R0, R0, 0x1, -R3 ;  /* 0x0000000100007824 */ /* 0x000fc800078e0a03 */
[----:B------:R-:W-:-:S06]  /*0e60*/  VIADD R5, R0, 0x7fe00000 ;  /* 0x7fe0000000057836 */ /* 0x000fcc0000000000 */
[----:B------:R-:W-:-:S10]  /*0e70*/  DMUL R16, R20, R4 ;  /* 0x0000000414107228 */ /* 0x000fd40000000000 */
[----:B------:R-:W-:-:S13]  /*0e80*/  FSETP.GTU.AND P0, PT, |R17|, 1.469367938527859385e-39, PT ;  /* 0x001000001100780b */ /* 0x000fda0003f0c200 */
[----:B------:R-:W-:Y:S05]  /*0e90*/  @P0 BRA `(.L_x_19) ;  /* 0x0000000000940947 */ /* 0x000fea0003800000 */
[----:B------:R-:W-:-:S06]  /*0ea0*/  DFMA R8, R20, -R8, R14 ;  /* 0x800000081408722b */ /* 0x000fcc000000000e */
[----:B------:R-:W-:-:S04]  /*0eb0*/  MOV R8, RZ ;  /* 0x000000ff00087202 */ /* 0x000fc80000000f00 */
[C---:B------:R-:W-:Y:S02]  /*0ec0*/  FSETP.NEU.AND P0, PT, R9.reuse, RZ, PT ;  /* 0x000000ff0900720b */ /* 0x040fe40003f0d000 */
[----:B------:R-:W-:-:S04]  /*0ed0*/  LOP3.LUT R11, R9, 0x80000000, R11, 0x48, !PT ;  /* 0x80000000090b7812 */ /* 0x000fc800078e480b */
[----:B------:R-:W-:-:S07]  /*0ee0*/  LOP3.LUT R9, R11, R5, RZ, 0xfc, !PT ;  /* 0x000000050b097212 */ /* 0x000fce00078efcff */
[----:B------:R-:W-:Y:S05]  /*0ef0*/  @!P0 BRA `(.L_x_19) ;  /* 0x00000000007c8947 */ /* 0x000fea0003800000 */
[----:B------:R-:W-:Y:S01]  /*0f00*/  IMAD.MOV R5, RZ, RZ, -R0 ;  /* 0x000000ffff057224 */ /* 0x000fe200078e0a00 */
[----:B------:R-:W-:Y:S01]  /*0f10*/  DMUL.RP R8, R20, R8 ;  /* 0x0000000814087228 */ /* 0x000fe20000008000 */
[----:B------:R-:W-:Y:S01]  /*0f20*/  IMAD.MOV.U32 R4, RZ, RZ, RZ ;  /* 0x000000ffff047224 */ /* 0x000fe200078e00ff */
[----:B------:R-:W-:-:S05]  /*0f30*/  IADD3 R3, PT, PT, -R0, -0x43300000, RZ ;  /* 0xbcd0000000037810 */ /* 0x000fca0007ffe1ff */
[----:B------:R-:W-:-:S03]  /*0f40*/  DFMA R4, R16, -R4, R20 ;  /* 0x800000041004722b */ /* 0x000fc60000000014 */
[----:B------:R-:W-:-:S07]  /*0f50*/  LOP3.LUT R11, R9, R11, RZ, 0x3c, !PT ;  /* 0x0000000b090b7212 */ /* 0x000fce00078e3cff */
[----:B------:R-:W-:-:S04]  /*0f60*/  FSETP.NEU.AND P0, PT, |R5|, R3, PT ;  /* 0x000000030500720b */ /* 0x000fc80003f0d200 */
[----:B------:R-:W-:Y:S02]  /*0f70*/  FSEL R16, R8, R16, !P0 ;  /* 0x0000001008107208 */ /* 0x000fe40004000000 */
[----:B------:R-:W-:Y:S01]  /*0f80*/  FSEL R17, R11, R17, !P0 ;  /* 0x000000110b117208 */ /* 0x000fe20004000000 */
[----:B------:R-:W-:Y:S06]  /*0f90*/  BRA `(.L_x_19) ;  /* 0x0000000000547947 */ /* 0x000fec0003800000 */
.L_x_18:
[----:B------:R-:W-:-:S14]  /*0fa0*/  DSETP.NAN.AND P0, PT, R12, R12, PT ;  /* 0x0000000c0c00722a */ /* 0x000fdc0003f08000 */
[----:B------:R-:W-:Y:S05]  /*0fb0*/  @P0 BRA `(.L_x_20) ;  /* 0x0000000000440947 */ /* 0x000fea0003800000 */
[----:B------:R-:W-:-:S14]  /*0fc0*/  DSETP.NAN.AND P0, PT, R10, R10, PT ;  /* 0x0000000a0a00722a */ /* 0x000fdc0003f08000 */
[----:B------:R-:W-:Y:S05]  /*0fd0*/  @P0 BRA `(.L_x_21) ;  /* 0x0000000000300947 */ /* 0x000fea0003800000 */
[----:B------:R-:W-:Y:S01]  /*0fe0*/  ISETP.NE.AND P0, PT, R5, R0, PT ;  /* 0x000000000500720c */ /* 0x000fe20003f05270 */
[----:B------:R-:W-:Y:S02]  /*0ff0*/  IMAD.MOV.U32 R16, RZ, RZ, 0x0 ;  /* 0x00000000ff107424 */ /* 0x000fe400078e00ff */
[----:B------:R-:W-:-:S10]  /*1000*/  IMAD.MOV.U32 R17, RZ, RZ, -0x80000 ;  /* 0xfff80000ff117424 */ /* 0x000fd400078e00ff */
[----:B------:R-:W-:Y:S05]  /*1010*/  @!P0 BRA `(.L_x_19) ;  /* 0x0000000000348947 */ /* 0x000fea0003800000 */
[----:B------:R-:W-:Y:S02]  /*1020*/  ISETP.NE.AND P0, PT, R5, 0x7ff00000, PT ;  /* 0x7ff000000500780c */ /* 0x000fe40003f05270 */
[----:B------:R-:W-:Y:S02]  /*1030*/  LOP3.LUT R17, R13, 0x80000000, R11, 0x48, !PT ;  /* 0x800000000d117812 */ /* 0x000fe400078e480b */
[----:B------:R-:W-:-:S13]  /*1040*/  ISETP.EQ.OR P0, PT, R0, RZ, !P0 ;  /* 0x000000ff0000720c */ /* 0x000fda0004702670 */
[----:B------:R-:W-:Y:S01]  /*1050*/  @P0 LOP3.LUT R0, R17, 0x7ff00000, RZ, 0xfc, !PT ;  /* 0x7ff0000011000812 */ /* 0x000fe200078efcff */
[----:B------:R-:W-:Y:S02]  /*1060*/  @!P0 IMAD.MOV.U32 R16, RZ, RZ, RZ ;  /* 0x000000ffff108224 */ /* 0x000fe400078e00ff */
[----:B------:R-:W-:Y:S02]  /*1070*/  @P0 IMAD.MOV.U32 R16, RZ, RZ, RZ ;  /* 0x000000ffff100224 */ /* 0x000fe400078e00ff */
[----:B------:R-:W-:Y:S01]  /*1080*/  @P0 IMAD.MOV.U32 R17, RZ, RZ, R0 ;  /* 0x000000ffff110224 */ /* 0x000fe200078e0000 */
[----:B------:R-:W-:Y:S06]  /*1090*/  BRA `(.L_x_19) ;  /* 0x0000000000147947 */ /* 0x000fec0003800000 */
.L_x_21:
[----:B------:R-:W-:Y:S01]  /*10a0*/  LOP3.LUT R17, R11, 0x80000, RZ, 0xfc, !PT ;  /* 0x000800000b117812 */ /* 0x000fe200078efcff */
[----:B------:R-:W-:Y:S01]  /*10b0*/  IMAD.MOV.U32 R16, RZ, RZ, R10 ;  /* 0x000000ffff107224 */ /* 0x000fe200078e000a */
[----:B------:R-:W-:Y:S06]  /*10c0*/  BRA `(.L_x_19) ;  /* 0x0000000000087947 */ /* 0x000fec0003800000 */
.L_x_20:
[----:B------:R-:W-:Y:S01]  /*10d0*/  LOP3.LUT R17, R13, 0x80000, RZ, 0xfc, !PT ;  /* 0x000800000d117812 */ /* 0x000fe200078efcff */
[----:B------:R-:W-:-:S07]  /*10e0*/  IMAD.MOV.U32 R16, RZ, RZ, R12 ;  /* 0x000000ffff107224 */ /* 0x000fce00078e000c */
.L_x_19:
[----:B------:R-:W-:Y:S05]  /*10f0*/  BSYNC.RECONVERGENT B2 ;  /* 0x0000000000027941 */ /* 0x000fea0003800200 */
.L_x_17:
[----:B------:R-:W-:Y:S02]  /*1100*/  IMAD.MOV.U32 R3, RZ, RZ, 0x0 ;  /* 0x00000000ff037424 */ /* 0x000fe400078e00ff */
[----:B------:R-:W-:Y:S02]  /*1110*/  IMAD.MOV.U32 R4, RZ, RZ, R16 ;  /* 0x000000ffff047224 */ /* 0x000fe400078e0010 */
[----:B------:R-:W-:Y:S01]  /*1120*/  IMAD.MOV.U32 R5, RZ, RZ, R17 ;  /* 0x000000ffff057224 */ /* 0x000fe200078e0011 */
[----:B------:R-:W-:Y:S06]  /*1130*/  RET.REL.NODEC R2 `(_Z9integratePddii) ;  /* 0xffffffec02b07950 */ /* 0x000fec0003c3ffff */
.L_x_22:
[----:B------:R-:W-:-:S00]  /*1140*/  BRA `(.L_x_22) ;  /* 0xfffffffc00fc7947 */ /* 0x000fc0000383ffff */
[----:B------:R-:W-:-:S00]  /*1150*/  NOP ;  /* 0x0000000000007918 */ /* 0x000fc00000000000 */
        /* <DEDUP_REMOVED lines=10> */
.L_x_23:


//--------------------- .nv.shared.reserved.0     --------------------------
	.section	.nv.shared.reserved.0,"aw",@nobits
	.weak		__nv_reservedSMEM_offset_0_alias
	.size		__nv_reservedSMEM_offset_0_alias, 0, 64
	.other		__nv_reservedSMEM_offset_0_alias,@"STO_CUDA_RESERVED_SHARED STV_DEFAULT"
__nv_reservedSMEM_offset_0_alias:
	.zero		0
	.zero		64


//--------------------- .nv.constant0._Z9integratePddii --------------------------
	.section	.nv.constant0._Z9integratePddii,"a",@progbits
	.sectionflags	@""
	.align	4
.nv.constant0._Z9integratePddii:
	.zero		920


//--------------------- SYMBOLS --------------------------

	.type		.nv.reservedSmem.offset0,@object
	.size		.nv.reservedSmem.offset0,0x4
